//
// Generated by NVIDIA NVVM Compiler
//
// Compiler Build ID: CL-36424714
// Cuda compilation tools, release 13.0, V13.0.88
// Based on NVVM 20.0.0
//

.version 9.0
.target sm_100
.address_size 64

	// .globl	_Z10TestGpuAddPKiS0_Pi

.visible .entry _Z10TestGpuAddPKiS0_Pi(
	.param .u64 .ptr .align 1 _Z10TestGpuAddPKiS0_Pi_param_0,
	.param .u64 .ptr .align 1 _Z10TestGpuAddPKiS0_Pi_param_1,
	.param .u64 .ptr .align 1 _Z10TestGpuAddPKiS0_Pi_param_2
)
{
	.reg .b32 	%r<5>;
	.reg .b64 	%rd<11>;

	ld.param.u64 	%rd1, [_Z10TestGpuAddPKiS0_Pi_param_0];
	ld.param.u64 	%rd2, [_Z10TestGpuAddPKiS0_Pi_param_1];
	ld.param.u64 	%rd3, [_Z10TestGpuAddPKiS0_Pi_param_2];
	cvta.to.global.u64 	%rd4, %rd3;
	cvta.to.global.u64 	%rd5, %rd2;
	cvta.to.global.u64 	%rd6, %rd1;
	mov.u32 	%r1, %tid.x;
	mul.wide.u32 	%rd7, %r1, 4;
	add.s64 	%rd8, %rd6, %rd7;
	ld.global.u32 	%r2, [%rd8];
	add.s64 	%rd9, %rd5, %rd7;
	ld.global.u32 	%r3, [%rd9];
	add.s32 	%r4, %r3, %r2;
	add.s64 	%rd10, %rd4, %rd7;
	st.global.u32 	[%rd10], %r4;
	ret;

}


// ===== COMPILED SASS (sm_100) =====

	.target	sm_100

	.elftype	@"ET_EXEC"


//--------------------- .note.nv.tkinfo           --------------------------
	.section	.note.nv.tkinfo,"",@"SHT_NOTE"
	.sectionflags	@"SHF_NOTE_NV_TKINFO"
	.tkinfo
        /*0018*/ 	.word	0x00000002
        /*0030*/ 	.string	""
        /*0030*/ 	.string	"ptxas"
        /*0030*/ 	.string	"Cuda compilation tools, release 13.0, V13.0.88"
        /*0030*/ 	.string	"Build cuda_13.0.r13.0/compiler.36424714_0"
        /*0030*/ 	.string	"-arch sm_100 -m 64 "



//--------------------- .note.nv.cuinfo           --------------------------
	.section	.note.nv.cuinfo,"",@"SHT_NOTE"
	.sectionflags	@"SHF_NOTE_NV_CUINFO"
        /*0018*/ 	.short	0x0002
        /*001a*/ 	.short	0x0064
        /*001c*/ 	.short	0x0082
	.zero		2


//--------------------- .nv.info                  --------------------------
	.section	.nv.info,"",@"SHT_CUDA_INFO"
	.align	4


	//----- nvinfo : EIATTR_REGCOUNT
	.align		4
        /*0000*/ 	.byte	0x04, 0x2f
        /*0002*/ 	.short	(.L_1 - .L_0)
	.align		4
.L_0:
        /*0004*/ 	.word	index@(_Z10TestGpuAddPKiS0_Pi)
        /*0008*/ 	.word	0x0000000c


	//----- nvinfo : EIATTR_FRAME_SIZE
	.align		4
.L_1:
        /*000c*/ 	.byte	0x04, 0x11
        /*000e*/ 	.short	(.L_3 - .L_2)
	.align		4
.L_2:
        /*0010*/ 	.word	index@(_Z10TestGpuAddPKiS0_Pi)
        /*0014*/ 	.word	0x00000000


	//----- nvinfo : EIATTR_MIN_STACK_SIZE
	.align		4
.L_3:
        /*0018*/ 	.byte	0x04, 0x12
        /*001a*/ 	.short	(.L_5 - .L_4)
	.align		4
.L_4:
        /*001c*/ 	.word	index@(_Z10TestGpuAddPKiS0_Pi)
        /*0020*/ 	.word	0x00000000
.L_5:


//--------------------- .nv.compat                --------------------------
	.section	.nv.compat,"",@"SHT_CUDA_COMPAT_INFO"
	.align	4
        /*0000*/ 	.byte	0x02, 0x09, 0x00, 0x00, 0x02, 0x02, 0x01, 0x00, 0x02, 0x05, 0x05, 0x00, 0x03, 0x07, 0x01, 0x01
        /*0010*/ 	.byte	0x02, 0x03, 0x00, 0x00, 0x02, 0x06, 0x01, 0x00, 0x04, 0x0b, 0x08, 0x00, 0x09, 0x00, 0x00, 0x00
        /*0020*/ 	.byte	0x00, 0x00, 0x00, 0x00


//--------------------- .nv.info._Z10TestGpuAddPKiS0_Pi --------------------------
	.section	.nv.info._Z10TestGpuAddPKiS0_Pi,"",@"SHT_CUDA_INFO"
	.sectionflags	@""
	.align	4


	//----- nvinfo : EIATTR_CUDA_API_VERSION
	.align		4
        /*0000*/ 	.byte	0x04, 0x37
        /*0002*/ 	.short	(.L_7 - .L_6)
.L_6:
        /*0004*/ 	.word	0x00000082


	//----- nvinfo : EIATTR_KPARAM_INFO
	.align		4
.L_7:
        /*0008*/ 	.byte	0x04, 0x17
        /*000a*/ 	.short	(.L_9 - .L_8)
.L_8:
        /*000c*/ 	.word	0x00000000
        /*0010*/ 	.short	0x0002
        /*0012*/ 	.short	0x0010
        /*0014*/ 	.byte	0x00, 0xf5, 0x21, 0x00


	//----- nvinfo : EIATTR_KPARAM_INFO
	.align		4
.L_9:
        /*0018*/ 	.byte	0x04, 0x17
        /*001a*/ 	.short	(.L_11 - .L_10)
.L_10:
        /*001c*/ 	.word	0x00000000
        /*0020*/ 	.short	0x0001
        /*0022*/ 	.short	0x0008
        /*0024*/ 	.byte	0x00, 0xf5, 0x21, 0x00


	//----- nvinfo : EIATTR_KPARAM_INFO
	.align		4
.L_11:
        /*0028*/ 	.byte	0x04, 0x17
        /*002a*/ 	.short	(.L_13 - .L_12)
.L_12:
        /*002c*/ 	.word	0x00000000
        /*0030*/ 	.short	0x0000
        /*0032*/ 	.short	0x0000
        /*0034*/ 	.byte	0x00, 0xf5, 0x21, 0x00


	//----- nvinfo : EIATTR_SPARSE_MMA_MASK
	.align		4
.L_13:
        /*0038*/ 	.byte	0x03, 0x50
        /*003a*/ 	.short	0x0000


	//----- nvinfo : EIATTR_MAXREG_COUNT
	.align		4
        /*003c*/ 	.byte	0x03, 0x1b
        /*003e*/ 	.short	0x00ff


	//----- nvinfo : EIATTR_MERCURY_ISA_VERSION
	.align		4
        /*0040*/ 	.byte	0x03, 0x5f
        /*0042*/ 	.short	0x0101


	//----- nvinfo : EIATTR_VRC_CTA_INIT_COUNT
	.align		4
        /*0044*/ 	.byte	0x02, 0x4a
	.zero		1
	.zero		1


	//----- nvinfo : EIATTR_EXIT_INSTR_OFFSETS
	.align		4
        /*0048*/ 	.byte	0x04, 0x1c
        /*004a*/ 	.short	(.L_15 - .L_14)


	//   ....[0]....
.L_14:
        /*004c*/ 	.word	0x000000d0


	//----- nvinfo : EIATTR_CBANK_PARAM_SIZE
	.align		4
.L_15:
        /*0050*/ 	.byte	0x03, 0x19
        /*0052*/ 	.short	0x0018


	//----- nvinfo : EIATTR_PARAM_CBANK
	.align		4
        /*0054*/ 	.byte	0x04, 0x0a
        /*0056*/ 	.short	(.L_17 - .L_16)
	.align		4
.L_16:
        /*0058*/ 	.word	index@(.nv.constant0._Z10TestGpuAddPKiS0_Pi)
        /*005c*/ 	.short	0x0380
        /*005e*/ 	.short	0x0018


	//----- nvinfo : EIATTR_SW_WAR
	.align		4
.L_17:
        /*0060*/ 	.byte	0x04, 0x36
        /*0062*/ 	.short	(.L_19 - .L_18)
.L_18:
        /*0064*/ 	.word	0x00000008
.L_19:


//--------------------- .nv.callgraph             --------------------------
	.section	.nv.callgraph,"",@"SHT_CUDA_CALLGRAPH"
	.align	4
	.sectionentsize	8
	.align		4
        /*0000*/ 	.word	0x00000000
	.align		4
        /*0004*/ 	.word	0xffffffff
	.align		4
        /*0008*/ 	.word	0x00000000
	.align		4
        /*000c*/ 	.word	0xfffffffe
	.align		4
        /*0010*/ 	.word	0x00000000
	.align		4
        /*0014*/ 	.word	0xfffffffd
	.align		4
        /*0018*/ 	.word	0x00000000
	.align		4
        /*001c*/ 	.word	0xfffffffc


//--------------------- .text._Z10TestGpuAddPKiS0_Pi --------------------------
	.section	.text._Z10TestGpuAddPKiS0_Pi,"ax",@progbits
	.align	128
        .global         _Z10TestGpuAddPKiS0_Pi
        .type           _Z10TestGpuAddPKiS0_Pi,@function
        .size           _Z10TestGpuAddPKiS0_Pi,(.L_x_1 - _Z10TestGpuAddPKiS0_Pi)
        .other          _Z10TestGpuAddPKiS0_Pi,@"STO_CUDA_ENTRY STV_DEFAULT"
_Z10TestGpuAddPKiS0_Pi:
.text._Z10TestGpuAddPKiS0_Pi:
[----:B------:R-:W-:Y:S01]  /*0000*/  LDC R1, c[0x0][0x37c] ;  /* 0x0000df00ff017b82 */ /* 0x000fe20000000800 */
[----:B------:R-:W0:Y:S07]  /*0010*/  S2R R9, SR_TID.X ;  /* 0x0000000000097919 */ /* 0x000e2e0000002100 */
[----:B------:R-:W0:Y:S01]  /*0020*/  LDC.64 R2, c[0x0][0x380] ;  /* 0x0000e000ff027b82 */ /* 0x000e220000000a00 */
[----:B------:R-:W1:Y:S07]  /*0030*/  LDCU.64 UR4, c[0x0][0x358] ;  /* 0x00006b00ff0477ac */ /* 0x000e6e0008000a00 */
[----:B------:R-:W2:Y:S08]  /*0040*/  LDC.64 R4, c[0x0][0x388] ;  /* 0x0000e200ff047b82 */ /* 0x000eb00000000a00 */
[----:B------:R-:W3:Y:S01]  /*0050*/  LDC.64 R6, c[0x0][0x390] ;  /* 0x0000e400ff067b82 */ /* 0x000ee20000000a00 */
[----:B0-----:R-:W-:-:S04]  /*0060*/  IMAD.WIDE.U32 R2, R9, 0x4, R2 ;  /* 0x0000000409027825 */ /* 0x001fc800078e0002 */
[C---:B--2---:R-:W-:Y:S02]  /*0070*/  IMAD.WIDE.U32 R4, R9.reuse, 0x4, R4 ;  /* 0x0000000409047825 */ /* 0x044fe400078e0004 */
[----:B-1----:R-:W2:Y:S04]  /*0080*/  LDG.E R2, desc[UR4][R2.64] ;  /* 0x0000000402027981 */ /* 0x002ea8000c1e1900 */
[----:B------:R-:W2:Y:S01]  /*0090*/  LDG.E R5, desc[UR4][R4.64] ;  /* 0x0000000404057981 */ /* 0x000ea2000c1e1900 */
[----:B---3--:R-:W-:Y:S01]  /*00a0*/  IMAD.WIDE.U32 R6, R9, 0x4, R6 ;  /* 0x0000000409067825 */ /* 0x008fe200078e0006 */
[----:B--2---:R-:W-:-:S05]  /*00b0*/  IADD3 R9, PT, PT, R2, R5, RZ ;  /* 0x0000000502097210 */ /* 0x004fca0007ffe0ff */
[----:B------:R-:W-:Y:S01]  /*00c0*/  STG.E desc[UR4][R6.64], R9 ;  /* 0x0000000906007986 */ /* 0x000fe2000c101904 */
[----:B------:R-:W-:Y:S05]  /*00d0*/  EXIT ;  /* 0x000000000000794d */ /* 0x000fea0003800000 */
.L_x_0:
[----:B------:R-:W-:-:S00]  /*00e0*/  BRA `(.L_x_0) ;  /* 0xfffffffc00fc7947 */ /* 0x000fc0000383ffff */
[----:B------:R-:W-:-:S00]  /*00f0*/  NOP ;  /* 0x0000000000007918 */ /* 0x000fc00000000000 */
        /* <DEDUP_REMOVED lines=8> */
.L_x_1:


//--------------------- .nv.shared.reserved.0     --------------------------
	.section	.nv.shared.reserved.0,"aw",@nobits
	.weak		__nv_reservedSMEM_offset_0_alias
	.size		__nv_reservedSMEM_offset_0_alias, 0, 64
	.other		__nv_reservedSMEM_offset_0_alias,@"STO_CUDA_RESERVED_SHARED STV_DEFAULT"
__nv_reservedSMEM_offset_0_alias:
	.zero		0
	.zero		64


//--------------------- .nv.constant0._Z10TestGpuAddPKiS0_Pi --------------------------
	.section	.nv.constant0._Z10TestGpuAddPKiS0_Pi,"a",@progbits
	.sectionflags	@""
	.align	4
.nv.constant0._Z10TestGpuAddPKiS0_Pi:
	.zero		920


//--------------------- SYMBOLS --------------------------

	.type		.nv.reservedSmem.offset0,@object
	.size		.nv.reservedSmem.offset0,0x4
